	.headerflags	@"EF_CUDA_TEXMODE_UNIFIED EF_CUDA_64BIT_ADDRESS EF_CUDA_ACCELERATORS EF_CUDA_SM90 EF_CUDA_VIRTUAL_SM(EF_CUDA_SM90)"
	.elftype	@"ET_EXEC"


//--------------------- .nv.info                  --------------------------
	.section	.nv.info,"",@"SHT_CUDA_INFO"
	.align	4


	//----- nvinfo : EIATTR_REGCOUNT
	.align		4
        /*0000*/ 	.byte	0x04, 0x2f
        /*0002*/ 	.short	(.L_1 - .L_0)
	.align		4
.L_0:
        /*0004*/ 	.word	index@(triton_poi_fused_add_native_batch_norm_backward_15)
        /*0008*/ 	.word	0x0000001c


	//----- nvinfo : EIATTR_MIN_STACK_SIZE
	.align		4
.L_1:
        /*000c*/ 	.byte	0x04, 0x12
        /*000e*/ 	.short	(.L_3 - .L_2)
	.align		4
.L_2:
        /*0010*/ 	.word	index@(triton_poi_fused_add_native_batch_norm_backward_15)
        /*0014*/ 	.word	0x00000000


	//----- nvinfo : EIATTR_FRAME_SIZE
	.align		4
.L_3:
        /*0018*/ 	.byte	0x04, 0x11
        /*001a*/ 	.short	(.L_5 - .L_4)
	.align		4
.L_4:
        /*001c*/ 	.word	index@(triton_poi_fused_add_native_batch_norm_backward_15)
        /*0020*/ 	.word	0x00000000


	//----- nvinfo : EIATTR_MIN_STACK_SIZE
	.align		4
.L_5:
        /*0024*/ 	.byte	0x04, 0x12
        /*0026*/ 	.short	(.L_7 - .L_6)
	.align		4
.L_6:
        /*0028*/ 	.word	index@(triton_poi_fused_add_native_batch_norm_backward_15)
        /*002c*/ 	.word	0x00000000
.L_7:


//--------------------- .nv.info.triton_poi_fused_add_native_batch_norm_backward_15 --------------------------
	.section	.nv.info.triton_poi_fused_add_native_batch_norm_backward_15,"",@"SHT_CUDA_INFO"
	.sectionflags	@""
	.align	4


	//----- nvinfo : EIATTR_CUDA_API_VERSION
	.align		4
        /*0000*/ 	.byte	0x04, 0x37
        /*0002*/ 	.short	(.L_9 - .L_8)
.L_8:
        /*0004*/ 	.word	0x0000007c


	//----- nvinfo : EIATTR_KPARAM_INFO
	.align		4
.L_9:
        /*0008*/ 	.byte	0x04, 0x17
        /*000a*/ 	.short	(.L_11 - .L_10)
.L_10:
        /*000c*/ 	.word	0x00000000
        /*0010*/ 	.short	0x0008
        /*0012*/ 	.short	0x0040
        /*0014*/ 	.byte	0x00, 0xf0, 0x11, 0x00


	//----- nvinfo : EIATTR_KPARAM_INFO
	.align		4
.L_11:
        /*0018*/ 	.byte	0x04, 0x17
        /*001a*/ 	.short	(.L_13 - .L_12)
.L_12:
        /*001c*/ 	.word	0x00000000
        /*0020*/ 	.short	0x0007
        /*0022*/ 	.short	0x0038
        /*0024*/ 	.byte	0x00, 0xf4, 0x21, 0x00


	//----- nvinfo : EIATTR_KPARAM_INFO
	.align		4
.L_13:
        /*0028*/ 	.byte	0x04, 0x17
        /*002a*/ 	.short	(.L_15 - .L_14)
.L_14:
        /*002c*/ 	.word	0x00000000
        /*0030*/ 	.short	0x0006
        /*0032*/ 	.short	0x0030
        /*0034*/ 	.byte	0x00, 0xf4, 0x21, 0x00


	//----- nvinfo : EIATTR_KPARAM_INFO
	.align		4
.L_15:
        /*0038*/ 	.byte	0x04, 0x17
        /*003a*/ 	.short	(.L_17 - .L_16)
.L_16:
        /*003c*/ 	.word	0x00000000
        /*0040*/ 	.short	0x0005
        /*0042*/ 	.short	0x0028
        /*0044*/ 	.byte	0x00, 0xf4, 0x21, 0x00


	//----- nvinfo : EIATTR_KPARAM_INFO
	.align		4
.L_17:
        /*0048*/ 	.byte	0x04, 0x17
        /*004a*/ 	.short	(.L_19 - .L_18)
.L_18:
        /*004c*/ 	.word	0x00000000
        /*0050*/ 	.short	0x0004
        /*0052*/ 	.short	0x0020
        /*0054*/ 	.byte	0x00, 0xf4, 0x21, 0x00


	//----- nvinfo : EIATTR_KPARAM_INFO
	.align		4
.L_19:
        /*0058*/ 	.byte	0x04, 0x17
        /*005a*/ 	.short	(.L_21 - .L_20)
.L_20:
        /*005c*/ 	.word	0x00000000
        /*0060*/ 	.short	0x0003
        /*0062*/ 	.short	0x0018
        /*0064*/ 	.byte	0x00, 0xf4, 0x21, 0x00


	//----- nvinfo : EIATTR_KPARAM_INFO
	.align		4
.L_21:
        /*0068*/ 	.byte	0x04, 0x17
        /*006a*/ 	.short	(.L_23 - .L_22)
.L_22:
        /*006c*/ 	.word	0x00000000
        /*0070*/ 	.short	0x0002
        /*0072*/ 	.short	0x0010
        /*0074*/ 	.byte	0x00, 0xf4, 0x21, 0x00


	//----- nvinfo : EIATTR_KPARAM_INFO
	.align		4
.L_23:
        /*0078*/ 	.byte	0x04, 0x17
        /*007a*/ 	.short	(.L_25 - .L_24)
.L_24:
        /*007c*/ 	.word	0x00000000
        /*0080*/ 	.short	0x0001
        /*0082*/ 	.short	0x0008
        /*0084*/ 	.byte	0x00, 0xf4, 0x21, 0x00


	//----- nvinfo : EIATTR_KPARAM_INFO
	.align		4
.L_25:
        /*0088*/ 	.byte	0x04, 0x17
        /*008a*/ 	.short	(.L_27 - .L_26)
.L_26:
        /*008c*/ 	.word	0x00000000
        /*0090*/ 	.short	0x0000
        /*0092*/ 	.short	0x0000
        /*0094*/ 	.byte	0x00, 0xf4, 0x21, 0x00


	//----- nvinfo : EIATTR_SPARSE_MMA_MASK
	.align		4
.L_27:
        /*0098*/ 	.byte	0x03, 0x50
        /*009a*/ 	.short	0x0000


	//----- nvinfo : EIATTR_MAXREG_COUNT
	.align		4
        /*009c*/ 	.byte	0x03, 0x1b
        /*009e*/ 	.short	0x00ff


	//----- nvinfo : EIATTR_EXIT_INSTR_OFFSETS
	.align		4
        /*00a0*/ 	.byte	0x04, 0x1c
        /*00a2*/ 	.short	(.L_29 - .L_28)


	//   ....[0]....
.L_28:
        /*00a4*/ 	.word	0x000002f0


	//----- nvinfo : EIATTR_REQNTID
	.align		4
.L_29:
        /*00a8*/ 	.byte	0x04, 0x10
        /*00aa*/ 	.short	(.L_31 - .L_30)
.L_30:
        /*00ac*/ 	.word	0x00000100
        /*00b0*/ 	.word	0x00000001
        /*00b4*/ 	.word	0x00000001


	//----- nvinfo : EIATTR_CBANK_PARAM_SIZE
	.align		4
.L_31:
        /*00b8*/ 	.byte	0x03, 0x19
        /*00ba*/ 	.short	0x0044


	//----- nvinfo : EIATTR_PARAM_CBANK
	.align		4
        /*00bc*/ 	.byte	0x04, 0x0a
        /*00be*/ 	.short	(.L_33 - .L_32)
	.align		4
.L_32:
        /*00c0*/ 	.word	index@(.nv.constant0.triton_poi_fused_add_native_batch_norm_backward_15)
        /*00c4*/ 	.short	0x0210
        /*00c6*/ 	.short	0x0044


	//----- nvinfo : EIATTR_SW_WAR
	.align		4
.L_33:
        /*00c8*/ 	.byte	0x04, 0x36
        /*00ca*/ 	.short	(.L_35 - .L_34)
.L_34:
        /*00cc*/ 	.word	0x00000008
.L_35:


//--------------------- .nv.callgraph             --------------------------
	.section	.nv.callgraph,"",@"SHT_CUDA_CALLGRAPH"
	.align	4
	.sectionentsize	8
	.align		4
        /*0000*/ 	.word	0x00000000
	.align		4
        /*0004*/ 	.word	0xffffffff
	.align		4
        /*0008*/ 	.word	0x00000000
	.align		4
        /*000c*/ 	.word	0xfffffffe
	.align		4
        /*0010*/ 	.word	0x00000000
	.align		4
        /*0014*/ 	.word	0xfffffffd
	.align		4
        /*0018*/ 	.word	0x00000000
	.align		4
        /*001c*/ 	.word	0xfffffffc


//--------------------- .text.triton_poi_fused_add_native_batch_norm_backward_15 --------------------------
	.section	.text.triton_poi_fused_add_native_batch_norm_backward_15,"ax",@progbits
	.align	128
        .global         triton_poi_fused_add_native_batch_norm_backward_15
        .type           triton_poi_fused_add_native_batch_norm_backward_15,@function
        .size           triton_poi_fused_add_native_batch_norm_backward_15,(.L_x_1 - triton_poi_fused_add_native_batch_norm_backward_15)
        .other          triton_poi_fused_add_native_batch_norm_backward_15,@"STO_CUDA_ENTRY STV_DEFAULT"
triton_poi_fused_add_native_batch_norm_backward_15:
.text.triton_poi_fused_add_native_batch_norm_backward_15:
[----:B------:R-:W-:Y:S01]  /*0000*/  LDC R1, c[0x0][0x28] ;  /* 0x00000a00ff017b82 */ /* 0x000fe20000000800 */
[----:B------:R-:W1:Y:S07]  /*0010*/  S2R R0, SR_TID.X ;  /* 0x0000000000007919 */ /* 0x000e6e0000002100 */
[----:B------:R-:W2:Y:S01]  /*0020*/  LDC.64 R8, c[0x0][0x220] ;  /* 0x00008800ff087b82 */ /* 0x000ea20000000a00 */
[----:B------:R-:W-:Y:S01]  /*0030*/  ULDC.64 UR4, c[0x0][0x208] ;  /* 0x0000820000047ab9 */ /* 0x000fe20000000a00 */
[----:B------:R-:W3:Y:S06]  /*0040*/  S2R R7, SR_CTAID.X ;  /* 0x0000000000077919 */ /* 0x000eec0000002500 */
[----:B------:R-:W4:Y:S08]  /*0050*/  LDC.64 R14, c[0x0][0x218] ;  /* 0x00008600ff0e7b82 */ /* 0x000f300000000a00 */
[----:B------:R-:W5:Y:S08]  /*0060*/  LDC.64 R4, c[0x0][0x238] ;  /* 0x00008e00ff047b82 */ /* 0x000f700000000a00 */
[----:B------:R-:W5:Y:S01]  /*0070*/  LDC.64 R2, c[0x0][0x210] ;  /* 0x00008400ff027b82 */ /* 0x000f620000000a00 */
[----:B-1----:R-:W-:-:S07]  /*0080*/  SHF.L.U32 R0, R0, 0x1, RZ ;  /* 0x0000000100007819 */ /* 0x002fce00000006ff */
[----:B------:R-:W1:Y:S01]  /*0090*/  LDC.64 R12, c[0x0][0x230] ;  /* 0x00008c00ff0c7b82 */ /* 0x000e620000000a00 */
[----:B------:R-:W-:Y:S02]  /*00a0*/  LOP3.LUT R0, R0, 0x1fe, RZ, 0xc0, !PT ;  /* 0x000001fe00007812 */ /* 0x000fe400078ec0ff */
[----:B---3--:R-:W-:Y:S02]  /*00b0*/  SHF.R.S32.HI R11, RZ, 0x16, R7 ;  /* 0x00000016ff0b7819 */ /* 0x008fe40000011407 */
[----:B------:R-:W-:-:S03]  /*00c0*/  LEA R0, R7, R0, 0x9 ;  /* 0x0000000007007211 */ /* 0x000fc600078e48ff */
[----:B------:R-:W3:Y:S01]  /*00d0*/  LDC.64 R16, c[0x0][0x240] ;  /* 0x00009000ff107b82 */ /* 0x000ee20000000a00 */
[----:B------:R-:W-:Y:S01]  /*00e0*/  SGXT R11, R11, 0x1 ;  /* 0x000000010b0b781a */ /* 0x000fe20000000200 */
[----:B--2---:R-:W-:-:S03]  /*00f0*/  IMAD.WIDE R8, R0, 0x4, R8 ;  /* 0x0000000400087825 */ /* 0x004fc600078e0208 */
[----:B------:R-:W-:-:S03]  /*0100*/  LEA.HI R11, R11, R0, RZ, 0x5 ;  /* 0x000000000b0b7211 */ /* 0x000fc600078f28ff */
[----:B------:R-:W2:Y:S01]  /*0110*/  LDC.64 R6, c[0x0][0x228] ;  /* 0x00008a00ff067b82 */ /* 0x000ea20000000a00 */
[----:B------:R-:W-:Y:S01]  /*0120*/  LOP3.LUT R11, R11, 0xffffffe0, RZ, 0xc0, !PT ;  /* 0xffffffe00b0b7812 */ /* 0x000fe200078ec0ff */
[C---:B----4-:R-:W-:Y:S01]  /*0130*/  IMAD.WIDE R20, R0.reuse, 0x4, R14 ;  /* 0x0000000400147825 */ /* 0x050fe200078e020e */
[----:B------:R-:W4:Y:S02]  /*0140*/  LDG.E.64 R8, desc[UR4][R8.64] ;  /* 0x0000000408087981 */ /* 0x000f24000c1e1b00 */
[----:B------:R-:W-:Y:S01]  /*0150*/  IADD3 R11, R0, -R11, RZ ;  /* 0x8000000b000b7210 */ /* 0x000fe20007ffe0ff */
[----:B0----5:R-:W-:-:S04]  /*0160*/  IMAD.WIDE R2, R0, 0x4, R2 ;  /* 0x0000000400027825 */ /* 0x021fc800078e0202 */
[C---:B------:R-:W-:Y:S02]  /*0170*/  IMAD.WIDE R22, R11.reuse, 0x4, R4 ;  /* 0x000000040b167825 */ /* 0x040fe400078e0204 */
[----:B------:R-:W4:Y:S02]  /*0180*/  LDG.E.64 R4, desc[UR4][R20.64] ;  /* 0x0000000414047981 */ /* 0x000f24000c1e1b00 */
[C---:B-1----:R-:W-:Y:S02]  /*0190*/  IMAD.WIDE R14, R11.reuse, 0x4, R12 ;  /* 0x000000040b0e7825 */ /* 0x042fe400078e020c */
[----:B------:R-:W5:Y:S04]  /*01a0*/  LDG.E.EL.64 R12, desc[UR4][R22.64] ;  /* 0x00000004160c7981 */ /* 0x000f68000c2e1b00 */
[----:B------:R-:W5:Y:S01]  /*01b0*/  LDG.E.EL.64 R14, desc[UR4][R14.64] ;  /* 0x000000040e0e7981 */ /* 0x000f62000c2e1b00 */
[----:B--2---:R-:W-:-:S03]  /*01c0*/  IMAD.WIDE R18, R11, 0x4, R6 ;  /* 0x000000040b127825 */ /* 0x004fc600078e0206 */
[----:B------:R-:W2:Y:S01]  /*01d0*/  LDG.E.64 R6, desc[UR4][R2.64] ;  /* 0x0000000402067981 */ /* 0x000ea2000c1e1b00 */
[----:B------:R-:W0:Y:S03]  /*01e0*/  LDC.64 R10, c[0x0][0x248] ;  /* 0x00009200ff0a7b82 */ /* 0x000e260000000a00 */
[----:B------:R-:W2:Y:S01]  /*01f0*/  LDG.E.EL.64 R18, desc[UR4][R18.64] ;  /* 0x0000000412127981 */ /* 0x000ea2000c2e1b00 */
[----:B---3--:R-:W-:-:S04]  /*0200*/  IMAD.WIDE R16, R0, 0x4, R16 ;  /* 0x0000000400107825 */ /* 0x008fc800078e0210 */
[----:B0-----:R-:W-:-:S04]  /*0210*/  IMAD.WIDE R10, R0, 0x4, R10 ;  /* 0x00000004000a7825 */ /* 0x001fc800078e020a */
[C---:B----4-:R-:W-:Y:S01]  /*0220*/  FADD R25, R4.reuse, R8 ;  /* 0x0000000804197221 */ /* 0x050fe20000000000 */
[C---:B------:R-:W-:Y:S01]  /*0230*/  FADD R20, R5.reuse, R9 ;  /* 0x0000000905147221 */ /* 0x040fe20000000000 */
[----:B-----5:R-:W-:Y:S01]  /*0240*/  FADD R12, R4, -R12 ;  /* 0x8000000c040c7221 */ /* 0x020fe20000000000 */
[----:B------:R-:W-:Y:S01]  /*0250*/  FADD R13, R5, -R13 ;  /* 0x8000000d050d7221 */ /* 0x000fe20000000000 */
[--C-:B--2---:R-:W-:Y:S01]  /*0260*/  FADD R5, R6, R25.reuse ;  /* 0x0000001906057221 */ /* 0x104fe20000000000 */
[--C-:B------:R-:W-:Y:S01]  /*0270*/  FADD R4, R7, R20.reuse ;  /* 0x0000001407047221 */ /* 0x100fe20000000000 */
[----:B------:R-:W-:Y:S01]  /*0280*/  FADD R6, -R14, R25 ;  /* 0x000000190e067221 */ /* 0x000fe20000000100 */
[----:B------:R-:W-:Y:S01]  /*0290*/  FADD R7, -R15, R20 ;  /* 0x000000140f077221 */ /* 0x000fe20000000100 */
[----:B------:R-:W-:Y:S01]  /*02a0*/  FADD R18, -R18, R5 ;  /* 0x0000000512127221 */ /* 0x000fe20000000100 */
[----:B------:R-:W-:-:S05]  /*02b0*/  FADD R19, -R19, R4 ;  /* 0x0000000413137221 */ /* 0x000fca0000000100 */
[----:B------:R-:W-:Y:S04]  /*02c0*/  STG.E.64 desc[UR4][R2.64], R18 ;  /* 0x0000001202007986 */ /* 0x000fe8000c101b04 */
[----:B------:R-:W-:Y:S04]  /*02d0*/  STG.E.64 desc[UR4][R16.64], R6 ;  /* 0x0000000610007986 */ /* 0x000fe8000c101b04 */
[----:B------:R-:W-:Y:S01]  /*02e0*/  STG.E.64 desc[UR4][R10.64], R12 ;  /* 0x0000000c0a007986 */ /* 0x000fe2000c101b04 */
[----:B------:R-:W-:Y:S05]  /*02f0*/  EXIT ;  /* 0x000000000000794d */ /* 0x000fea0003800000 */
.L_x_0:
[----:B------:R-:W-:-:S00]  /*0300*/  BRA `(.L_x_0) ;  /* 0xfffffffc00fc7947 */ /* 0x000fc0000383ffff */
[----:B------:R-:W-:-:S00]  /*0310*/  NOP ;  /* 0x0000000000007918 */ /* 0x000fc00000000000 */
        /* <DEDUP_REMOVED lines=14> */
.L_x_1:


//--------------------- .nv.constant0.triton_poi_fused_add_native_batch_norm_backward_15 --------------------------
	.section	.nv.constant0.triton_poi_fused_add_native_batch_norm_backward_15,"a",@progbits
	.sectionflags	@""
	.align	4
.nv.constant0.triton_poi_fused_add_native_batch_norm_backward_15:
	.zero		596
